//
// Generated by NVIDIA NVVM Compiler
//
// Compiler Build ID: CL-36424714
// Cuda compilation tools, release 13.0, V13.0.88
// Based on NVVM 20.0.0
//

.version 9.0
.target sm_100
.address_size 64

	// .globl	default_function_kernel

.visible .entry default_function_kernel(
	.param .u64 .ptr .align 1 default_function_kernel_param_0,
	.param .u64 .ptr .align 1 default_function_kernel_param_1
)
.maxntid 32
{
	.reg .pred 	%p<6>;
	.reg .b16 	%rs<8>;
	.reg .b32 	%r<27>;
	.reg .b32 	%f<2>;
	.reg .b64 	%rd<9>;

	ld.param.u64 	%rd1, [default_function_kernel_param_0];
	ld.param.u64 	%rd2, [default_function_kernel_param_1];
	mov.u32 	%r1, %ctaid.x;
	shl.b32 	%r12, %r1, 4;
	mov.u32 	%r2, %tid.x;
	shr.u32 	%r13, %r2, 1;
	or.b32  	%r3, %r12, %r13;
	setp.gt.u32 	%p1, %r3, 206;
	@%p1 bra 	$L__BB0_10;
	setp.lt.u32 	%p2, %r3, 189;
	@%p2 bra 	$L__BB0_3;
	cvt.u16.u32 	%rs4, %r3;
	mul.lo.s16 	%rs5, %rs4, 57;
	shr.u16 	%rs6, %rs5, 9;
	sub.s16 	%rs7, 40, %rs6;
	cvt.u32.u16 	%r16, %rs7;
	and.b32  	%r25, %r16, 255;
	bra.uni 	$L__BB0_5;
$L__BB0_3:
	setp.lt.u32 	%p3, %r3, 9;
	mov.b32 	%r25, 0;
	@%p3 bra 	$L__BB0_5;
	cvt.u16.u32 	%rs1, %r3;
	mul.lo.s16 	%rs2, %rs1, 57;
	shr.u16 	%rs3, %rs2, 9;
	cvt.u32.u16 	%r15, %rs3;
	add.s32 	%r25, %r15, -1;
$L__BB0_5:
	mad.lo.s32 	%r7, %r1, 14, %r2;
	mul.hi.u32 	%r18, %r7, 954437177;
	shr.u32 	%r19, %r18, 2;
	mul.lo.s32 	%r20, %r19, 18;
	sub.s32 	%r8, %r7, %r20;
	setp.eq.s32 	%p4, %r8, 17;
	mov.b32 	%r26, 14;
	@%p4 bra 	$L__BB0_9;
	mad.lo.s32 	%r21, %r1, -9, %r3;
	mul.lo.s32 	%r22, %r21, 954437177;
	setp.gt.u32 	%p5, %r22, 477218588;
	@%p5 bra 	$L__BB0_8;
	sub.s32 	%r26, 1, %r8;
	bra.uni 	$L__BB0_9;
$L__BB0_8:
	add.s32 	%r26, %r8, -2;
$L__BB0_9:
	mad.lo.s32 	%r23, %r25, 15, %r26;
	cvta.to.global.u64 	%rd3, %rd2;
	mul.wide.s32 	%rd4, %r23, 4;
	add.s64 	%rd5, %rd3, %rd4;
	ld.global.nc.f32 	%f1, [%rd5];
	mad.lo.s32 	%r24, %r1, 18, %r7;
	cvta.to.global.u64 	%rd6, %rd1;
	mul.wide.u32 	%rd7, %r24, 4;
	add.s64 	%rd8, %rd6, %rd7;
	st.global.f32 	[%rd8], %f1;
$L__BB0_10:
	ret;

}


// ===== COMPILED SASS (sm_100) =====

	.target	sm_100

	.elftype	@"ET_EXEC"


//--------------------- .note.nv.tkinfo           --------------------------
	.section	.note.nv.tkinfo,"",@"SHT_NOTE"
	.sectionflags	@"SHF_NOTE_NV_TKINFO"
	.tkinfo
        /*0018*/ 	.word	0x00000002
        /*0030*/ 	.string	""
        /*0030*/ 	.string	"ptxas"
        /*0030*/ 	.string	"Cuda compilation tools, release 13.0, V13.0.88"
        /*0030*/ 	.string	"Build cuda_13.0.r13.0/compiler.36424714_0"
        /*0030*/ 	.string	"-arch sm_100 -m 64 "



//--------------------- .note.nv.cuinfo           --------------------------
	.section	.note.nv.cuinfo,"",@"SHT_NOTE"
	.sectionflags	@"SHF_NOTE_NV_CUINFO"
        /*0018*/ 	.short	0x0002
        /*001a*/ 	.short	0x0064
        /*001c*/ 	.short	0x0082
	.zero		2


//--------------------- .nv.info                  --------------------------
	.section	.nv.info,"",@"SHT_CUDA_INFO"
	.align	4


	//----- nvinfo : EIATTR_REGCOUNT
	.align		4
        /*0000*/ 	.byte	0x04, 0x2f
        /*0002*/ 	.short	(.L_1 - .L_0)
	.align		4
.L_0:
        /*0004*/ 	.word	index@(default_function_kernel)
        /*0008*/ 	.word	0x0000000e


	//----- nvinfo : EIATTR_FRAME_SIZE
	.align		4
.L_1:
        /*000c*/ 	.byte	0x04, 0x11
        /*000e*/ 	.short	(.L_3 - .L_2)
	.align		4
.L_2:
        /*0010*/ 	.word	index@(default_function_kernel)
        /*0014*/ 	.word	0x00000000


	//----- nvinfo : EIATTR_MIN_STACK_SIZE
	.align		4
.L_3:
        /*0018*/ 	.byte	0x04, 0x12
        /*001a*/ 	.short	(.L_5 - .L_4)
	.align		4
.L_4:
        /*001c*/ 	.word	index@(default_function_kernel)
        /*0020*/ 	.word	0x00000000
.L_5:


//--------------------- .nv.compat                --------------------------
	.section	.nv.compat,"",@"SHT_CUDA_COMPAT_INFO"
	.align	4
        /*0000*/ 	.byte	0x02, 0x09, 0x00, 0x00, 0x02, 0x02, 0x01, 0x00, 0x02, 0x05, 0x05, 0x00, 0x03, 0x07, 0x01, 0x01
        /*0010*/ 	.byte	0x02, 0x03, 0x00, 0x00, 0x02, 0x06, 0x01, 0x00, 0x04, 0x0b, 0x08, 0x00, 0x09, 0x00, 0x00, 0x00
        /*0020*/ 	.byte	0x00, 0x00, 0x00, 0x00


//--------------------- .nv.info.default_function_kernel --------------------------
	.section	.nv.info.default_function_kernel,"",@"SHT_CUDA_INFO"
	.sectionflags	@""
	.align	4


	//----- nvinfo : EIATTR_CUDA_API_VERSION
	.align		4
        /*0000*/ 	.byte	0x04, 0x37
        /*0002*/ 	.short	(.L_7 - .L_6)
.L_6:
        /*0004*/ 	.word	0x00000082


	//----- nvinfo : EIATTR_KPARAM_INFO
	.align		4
.L_7:
        /*0008*/ 	.byte	0x04, 0x17
        /*000a*/ 	.short	(.L_9 - .L_8)
.L_8:
        /*000c*/ 	.word	0x00000000
        /*0010*/ 	.short	0x0001
        /*0012*/ 	.short	0x0008
        /*0014*/ 	.byte	0x00, 0xf5, 0x21, 0x00


	//----- nvinfo : EIATTR_KPARAM_INFO
	.align		4
.L_9:
        /*0018*/ 	.byte	0x04, 0x17
        /*001a*/ 	.short	(.L_11 - .L_10)
.L_10:
        /*001c*/ 	.word	0x00000000
        /*0020*/ 	.short	0x0000
        /*0022*/ 	.short	0x0000
        /*0024*/ 	.byte	0x00, 0xf5, 0x21, 0x00


	//----- nvinfo : EIATTR_SPARSE_MMA_MASK
	.align		4
.L_11:
        /*0028*/ 	.byte	0x03, 0x50
        /*002a*/ 	.short	0x0000


	//----- nvinfo : EIATTR_MAXREG_COUNT
	.align		4
        /*002c*/ 	.byte	0x03, 0x1b
        /*002e*/ 	.short	0x00ff


	//----- nvinfo : EIATTR_MERCURY_ISA_VERSION
	.align		4
        /*0030*/ 	.byte	0x03, 0x5f
        /*0032*/ 	.short	0x0101


	//----- nvinfo : EIATTR_VRC_CTA_INIT_COUNT
	.align		4
        /*0034*/ 	.byte	0x02, 0x4a
	.zero		1
	.zero		1


	//----- nvinfo : EIATTR_EXIT_INSTR_OFFSETS
	.align		4
        /*0038*/ 	.byte	0x04, 0x1c
        /*003a*/ 	.short	(.L_13 - .L_12)


	//   ....[0]....
.L_12:
        /*003c*/ 	.word	0x00000070


	//   ....[1]....
        /*0040*/ 	.word	0x00000330


	//----- nvinfo : EIATTR_MAX_THREADS
	.align		4
.L_13:
        /*0044*/ 	.byte	0x04, 0x05
        /*0046*/ 	.short	(.L_15 - .L_14)
.L_14:
        /*0048*/ 	.word	0x00000020
        /*004c*/ 	.word	0x00000001
        /*0050*/ 	.word	0x00000001


	//----- nvinfo : EIATTR_CRS_STACK_SIZE
	.align		4
.L_15:
        /*0054*/ 	.byte	0x04, 0x1e
        /*0056*/ 	.short	(.L_17 - .L_16)
.L_16:
        /*0058*/ 	.word	0x00000000


	//----- nvinfo : EIATTR_CBANK_PARAM_SIZE
	.align		4
.L_17:
        /*005c*/ 	.byte	0x03, 0x19
        /*005e*/ 	.short	0x0010


	//----- nvinfo : EIATTR_PARAM_CBANK
	.align		4
        /*0060*/ 	.byte	0x04, 0x0a
        /*0062*/ 	.short	(.L_19 - .L_18)
	.align		4
.L_18:
        /*0064*/ 	.word	index@(.nv.constant0.default_function_kernel)
        /*0068*/ 	.short	0x0380
        /*006a*/ 	.short	0x0010


	//----- nvinfo : EIATTR_SW_WAR
	.align		4
.L_19:
        /*006c*/ 	.byte	0x04, 0x36
        /*006e*/ 	.short	(.L_21 - .L_20)
.L_20:
        /*0070*/ 	.word	0x00000008
.L_21:


//--------------------- .nv.callgraph             --------------------------
	.section	.nv.callgraph,"",@"SHT_CUDA_CALLGRAPH"
	.align	4
	.sectionentsize	8
	.align		4
        /*0000*/ 	.word	0x00000000
	.align		4
        /*0004*/ 	.word	0xffffffff
	.align		4
        /*0008*/ 	.word	0x00000000
	.align		4
        /*000c*/ 	.word	0xfffffffe
	.align		4
        /*0010*/ 	.word	0x00000000
	.align		4
        /*0014*/ 	.word	0xfffffffd
	.align		4
        /*0018*/ 	.word	0x00000000
	.align		4
        /*001c*/ 	.word	0xfffffffc


//--------------------- .text.default_function_kernel --------------------------
	.section	.text.default_function_kernel,"ax",@progbits
	.align	128
        .global         default_function_kernel
        .type           default_function_kernel,@function
        .size           default_function_kernel,(.L_x_5 - default_function_kernel)
        .other          default_function_kernel,@"STO_CUDA_ENTRY STV_DEFAULT"
default_function_kernel:
.text.default_function_kernel:
[----:B------:R-:W-:Y:S01]  /*0000*/  LDC R1, c[0x0][0x37c] ;  /* 0x0000df00ff017b82 */ /* 0x000fe20000000800 */
[----:B------:R-:W0:Y:S01]  /*0010*/  S2R R11, SR_CTAID.X ;  /* 0x00000000000b7919 */ /* 0x000e220000002500 */
[----:B------:R-:W1:Y:S01]  /*0020*/  S2R R6, SR_TID.X ;  /* 0x0000000000067919 */ /* 0x000e620000002100 */
[----:B0-----:R-:W-:Y:S01]  /*0030*/  IMAD.SHL.U32 R0, R11, 0x10, RZ ;  /* 0x000000100b007824 */ /* 0x001fe200078e00ff */
[----:B-1----:R-:W-:-:S04]  /*0040*/  SHF.R.U32.HI R3, RZ, 0x1, R6 ;  /* 0x00000001ff037819 */ /* 0x002fc80000011606 */
[----:B------:R-:W-:-:S04]  /*0050*/  LOP3.LUT R0, R0, R3, RZ, 0xfc, !PT ;  /* 0x0000000300007212 */ /* 0x000fc800078efcff */
[----:B------:R-:W-:-:S13]  /*0060*/  ISETP.GT.U32.AND P0, PT, R0, 0xce, PT ;  /* 0x000000ce0000780c */ /* 0x000fda0003f04070 */
[----:B------:R-:W-:Y:S05]  /*0070*/  @P0 EXIT ;  /* 0x000000000000094d */ /* 0x000fea0003800000 */
[----:B------:R-:W-:Y:S01]  /*0080*/  ISETP.GE.U32.AND P1, PT, R0, 0xbd, PT ;  /* 0x000000bd0000780c */ /* 0x000fe20003f26070 */
[----:B------:R-:W-:Y:S01]  /*0090*/  IMAD R6, R11, 0xe, R6 ;  /* 0x0000000e0b067824 */ /* 0x000fe200078e0206 */
[----:B------:R-:W0:Y:S01]  /*00a0*/  LDCU.64 UR4, c[0x0][0x358] ;  /* 0x00006b00ff0477ac */ /* 0x000e220008000a00 */
[----:B------:R-:W-:Y:S01]  /*00b0*/  BSSY.RECONVERGENT B0, `(.L_x_0) ;  /* 0x0000018000007945 */ /* 0x000fe20003800200 */
[----:B------:R-:W-:Y:S02]  /*00c0*/  IMAD.MOV.U32 R9, RZ, RZ, 0xe ;  /* 0x0000000eff097424 */ /* 0x000fe400078e00ff */
[----:B------:R-:W-:-:S05]  /*00d0*/  IMAD.HI.U32 R4, R6, 0x38e38e39, RZ ;  /* 0x38e38e3906047827 */ /* 0x000fca00078e00ff */
[----:B------:R-:W-:Y:S02]  /*00e0*/  SHF.R.U32.HI R5, RZ, 0x2, R4 ;  /* 0x00000002ff057819 */ /* 0x000fe40000011604 */
[----:B------:R-:W-:-:S05]  /*00f0*/  @P1 PRMT R2, R0, 0x9910, RZ ;  /* 0x0000991000021816 */ /* 0x000fca00000000ff */
[----:B------:R-:W-:-:S05]  /*0100*/  @P1 IMAD R2, R2, 0x39, RZ ;  /* 0x0000003902021824 */ /* 0x000fca00078e02ff */
[----:B------:R-:W-:Y:S02]  /*0110*/  @P1 LOP3.LUT R7, R2, 0xffff, RZ, 0xc0, !PT ;  /* 0x0000ffff02071812 */ /* 0x000fe400078ec0ff */
[----:B------:R-:W1:Y:S02]  /*0120*/  LDC.64 R2, c[0x0][0x388] ;  /* 0x0000e200ff027b82 */ /* 0x000e640000000a00 */
[----:B------:R-:W-:Y:S01]  /*0130*/  @P1 SHF.R.U32.HI R4, RZ, 0x9, R7 ;  /* 0x00000009ff041819 */ /* 0x000fe20000011607 */
[----:B------:R-:W-:-:S04]  /*0140*/  IMAD R7, R5, -0x12, R6 ;  /* 0xffffffee05077824 */ /* 0x000fc800078e0206 */
[----:B------:R-:W-:Y:S01]  /*0150*/  @P1 IMAD.MOV R4, RZ, RZ, -R4 ;  /* 0x000000ffff041224 */ /* 0x000fe200078e0a04 */
[----:B------:R-:W-:-:S04]  /*0160*/  ISETP.NE.AND P0, PT, R7, 0x11, PT ;  /* 0x000000110700780c */ /* 0x000fc80003f05270 */
[----:B------:R-:W-:-:S05]  /*0170*/  @P1 PRMT R4, R4, 0x7710, RZ ;  /* 0x0000771004041816 */ /* 0x000fca00000000ff */
[----:B------:R-:W-:-:S05]  /*0180*/  @P1 VIADD R4, R4, 0x28 ;  /* 0x0000002804041836 */ /* 0x000fca0000000000 */
[----:B------:R-:W-:Y:S01]  /*0190*/  @P1 LOP3.LUT R4, R4, 0xff, RZ, 0xc0, !PT ;  /* 0x000000ff04041812 */ /* 0x000fe200078ec0ff */
[----:B0-----:R-:W-:Y:S06]  /*01a0*/  @P1 BRA `(.L_x_1) ;  /* 0x0000000000201947 */ /* 0x001fec0003800000 */
[----:B------:R-:W-:-:S13]  /*01b0*/  ISETP.GE.U32.AND P1, PT, R0, 0x9, PT ;  /* 0x000000090000780c */ /* 0x000fda0003f26070 */
[----:B------:R-:W-:-:S05]  /*01c0*/  @P1 PRMT R4, R0, 0x9910, RZ ;  /* 0x0000991000041816 */ /* 0x000fca00000000ff */
[----:B------:R-:W-:-:S05]  /*01d0*/  @P1 IMAD R4, R4, 0x39, RZ ;  /* 0x0000003904041824 */ /* 0x000fca00078e02ff */
[----:B------:R-:W-:-:S04]  /*01e0*/  @P1 LOP3.LUT R4, R4, 0xffff, RZ, 0xc0, !PT ;  /* 0x0000ffff04041812 */ /* 0x000fc800078ec0ff */
[----:B------:R-:W-:Y:S01]  /*01f0*/  @P1 SHF.R.U32.HI R5, RZ, 0x9, R4 ;  /* 0x00000009ff051819 */ /* 0x000fe20000011604 */
[----:B------:R-:W-:-:S03]  /*0200*/  IMAD.MOV.U32 R4, RZ, RZ, RZ ;  /* 0x000000ffff047224 */ /* 0x000fc600078e00ff */
[----:B------:R-:W-:-:S05]  /*0210*/  @P1 LOP3.LUT R5, R5, 0xffff, RZ, 0xc0, !PT ;  /* 0x0000ffff05051812 */ /* 0x000fca00078ec0ff */
[----:B------:R-:W-:-:S07]  /*0220*/  @P1 VIADD R4, R5, 0xffffffff ;  /* 0xffffffff05041836 */ /* 0x000fce0000000000 */
.L_x_1:
[----:B------:R-:W-:Y:S05]  /*0230*/  BSYNC.RECONVERGENT B0 ;  /* 0x0000000000007941 */ /* 0x000fea0003800200 */
.L_x_0:
[----:B------:R-:W-:Y:S04]  /*0240*/  BSSY.RECONVERGENT B0, `(.L_x_2) ;  /* 0x0000007000007945 */ /* 0x000fe80003800200 */
[----:B------:R-:W-:Y:S05]  /*0250*/  @!P0 BRA `(.L_x_3) ;  /* 0x0000000000148947 */ /* 0x000fea0003800000 */
[----:B------:R-:W-:-:S04]  /*0260*/  IMAD R0, R11, -0x9, R0 ;  /* 0xfffffff70b007824 */ /* 0x000fc800078e0200 */
[----:B------:R-:W-:-:S05]  /*0270*/  IMAD R0, R0, 0x38e38e39, RZ ;  /* 0x38e38e3900007824 */ /* 0x000fca00078e02ff */
[----:B------:R-:W-:-:S13]  /*0280*/  ISETP.GT.U32.AND P0, PT, R0, 0x1c71c71c, PT ;  /* 0x1c71c71c0000780c */ /* 0x000fda0003f04070 */
[C---:B------:R-:W-:Y:S01]  /*0290*/  @!P0 IADD3 R9, PT, PT, -R7.reuse, 0x1, RZ ;  /* 0x0000000107098810 */ /* 0x040fe20007ffe1ff */
[----:B------:R-:W-:-:S07]  /*02a0*/  @P0 VIADD R9, R7, 0xfffffffe ;  /* 0xfffffffe07090836 */ /* 0x000fce0000000000 */
.L_x_3:
[----:B------:R-:W-:Y:S05]  /*02b0*/  BSYNC.RECONVERGENT B0 ;  /* 0x0000000000007941 */ /* 0x000fea0003800200 */
.L_x_2:
[----:B------:R-:W-:Y:S02]  /*02c0*/  IMAD R9, R4, 0xf, R9 ;  /* 0x0000000f04097824 */ /* 0x000fe400078e0209 */
[----:B------:R-:W0:Y:S02]  /*02d0*/  LDC.64 R4, c[0x0][0x380] ;  /* 0x0000e000ff047b82 */ /* 0x000e240000000a00 */
[----:B-1----:R-:W-:-:S06]  /*02e0*/  IMAD.WIDE R2, R9, 0x4, R2 ;  /* 0x0000000409027825 */ /* 0x002fcc00078e0202 */
[----:B------:R-:W2:Y:S01]  /*02f0*/  LDG.E.CONSTANT R3, desc[UR4][R2.64] ;  /* 0x0000000402037981 */ /* 0x000ea2000c1e9900 */
[----:B------:R-:W-:-:S04]  /*0300*/  IMAD R7, R11, 0x12, R6 ;  /* 0x000000120b077824 */ /* 0x000fc800078e0206 */
[----:B0-----:R-:W-:-:S05]  /*0310*/  IMAD.WIDE.U32 R4, R7, 0x4, R4 ;  /* 0x0000000407047825 */ /* 0x001fca00078e0004 */
[----:B--2---:R-:W-:Y:S01]  /*0320*/  STG.E desc[UR4][R4.64], R3 ;  /* 0x0000000304007986 */ /* 0x004fe2000c101904 */
[----:B------:R-:W-:Y:S05]  /*0330*/  EXIT ;  /* 0x000000000000794d */ /* 0x000fea0003800000 */
.L_x_4:
[----:B------:R-:W-:-:S00]  /*0340*/  BRA `(.L_x_4) ;  /* 0xfffffffc00fc7947 */ /* 0x000fc0000383ffff */
[----:B------:R-:W-:-:S00]  /*0350*/  NOP ;  /* 0x0000000000007918 */ /* 0x000fc00000000000 */
        /* <DEDUP_REMOVED lines=10> */
.L_x_5:


//--------------------- .nv.shared.reserved.0     --------------------------
	.section	.nv.shared.reserved.0,"aw",@nobits
	.weak		__nv_reservedSMEM_offset_0_alias
	.size		__nv_reservedSMEM_offset_0_alias, 0, 64
	.other		__nv_reservedSMEM_offset_0_alias,@"STO_CUDA_RESERVED_SHARED STV_DEFAULT"
__nv_reservedSMEM_offset_0_alias:
	.zero		0
	.zero		64


//--------------------- .nv.constant0.default_function_kernel --------------------------
	.section	.nv.constant0.default_function_kernel,"a",@progbits
	.sectionflags	@""
	.align	4
.nv.constant0.default_function_kernel:
	.zero		912


//--------------------- SYMBOLS --------------------------

	.type		.nv.reservedSmem.offset0,@object
	.size		.nv.reservedSmem.offset0,0x4
